//
// Generated by NVIDIA NVVM Compiler
//
// Compiler Build ID: CL-36424714
// Cuda compilation tools, release 13.0, V13.0.88
// Based on NVVM 20.0.0
//

.version 9.0
.target sm_100
.address_size 64

	// .globl	_Z4gemmPfS_S_iiii

.visible .entry _Z4gemmPfS_S_iiii(
	.param .u64 .ptr .align 1 _Z4gemmPfS_S_iiii_param_0,
	.param .u64 .ptr .align 1 _Z4gemmPfS_S_iiii_param_1,
	.param .u64 .ptr .align 1 _Z4gemmPfS_S_iiii_param_2,
	.param .u32 _Z4gemmPfS_S_iiii_param_3,
	.param .u32 _Z4gemmPfS_S_iiii_param_4,
	.param .u32 _Z4gemmPfS_S_iiii_param_5,
	.param .u32 _Z4gemmPfS_S_iiii_param_6
)
{
	.reg .pred 	%p<13>;
	.reg .b32 	%r<41>;
	.reg .b32 	%f<68>;
	.reg .b64 	%rd<53>;

	ld.param.u64 	%rd7, [_Z4gemmPfS_S_iiii_param_0];
	ld.param.u64 	%rd8, [_Z4gemmPfS_S_iiii_param_1];
	ld.param.u64 	%rd6, [_Z4gemmPfS_S_iiii_param_2];
	ld.param.u32 	%r20, [_Z4gemmPfS_S_iiii_param_3];
	ld.param.u32 	%r18, [_Z4gemmPfS_S_iiii_param_4];
	ld.param.u32 	%r19, [_Z4gemmPfS_S_iiii_param_6];
	cvta.to.global.u64 	%rd1, %rd8;
	cvta.to.global.u64 	%rd2, %rd7;
	mov.u32 	%r21, %ctaid.y;
	mov.u32 	%r22, %ntid.y;
	mov.u32 	%r23, %tid.y;
	mad.lo.s32 	%r1, %r21, %r22, %r23;
	mov.u32 	%r24, %ctaid.x;
	mov.u32 	%r25, %ntid.x;
	mov.u32 	%r26, %tid.x;
	mad.lo.s32 	%r2, %r24, %r25, %r26;
	setp.ge.s32 	%p1, %r1, %r20;
	setp.ge.s32 	%p2, %r2, %r19;
	or.pred  	%p3, %p1, %p2;
	@%p3 bra 	$L__BB0_14;
	setp.lt.s32 	%p4, %r18, 1;
	mov.f32 	%f67, 0f00000000;
	@%p4 bra 	$L__BB0_13;
	mul.lo.s32 	%r3, %r18, %r1;
	and.b32  	%r4, %r18, 7;
	setp.lt.u32 	%p5, %r18, 8;
	mov.f32 	%f67, 0f00000000;
	mov.b32 	%r39, 0;
	@%p5 bra 	$L__BB0_5;
	and.b32  	%r39, %r18, 2147483640;
	neg.s32 	%r37, %r39;
	shl.b32 	%r7, %r19, 3;
	mul.wide.u32 	%rd9, %r3, 4;
	add.s64 	%rd10, %rd9, %rd2;
	add.s64 	%rd52, %rd10, 16;
	mov.f32 	%f67, 0f00000000;
	mul.wide.s32 	%rd13, %r19, 4;
	mov.u32 	%r36, %r2;
$L__BB0_4:
	.pragma "nounroll";
	ld.global.f32 	%f17, [%rd52+-16];
	mul.wide.s32 	%rd11, %r36, 4;
	add.s64 	%rd12, %rd1, %rd11;
	ld.global.f32 	%f18, [%rd12];
	fma.rn.f32 	%f19, %f17, %f18, %f67;
	ld.global.f32 	%f20, [%rd52+-12];
	add.s64 	%rd14, %rd12, %rd13;
	ld.global.f32 	%f21, [%rd14];
	fma.rn.f32 	%f22, %f20, %f21, %f19;
	ld.global.f32 	%f23, [%rd52+-8];
	add.s64 	%rd15, %rd14, %rd13;
	ld.global.f32 	%f24, [%rd15];
	fma.rn.f32 	%f25, %f23, %f24, %f22;
	ld.global.f32 	%f26, [%rd52+-4];
	add.s64 	%rd16, %rd15, %rd13;
	ld.global.f32 	%f27, [%rd16];
	fma.rn.f32 	%f28, %f26, %f27, %f25;
	ld.global.f32 	%f29, [%rd52];
	add.s64 	%rd17, %rd16, %rd13;
	ld.global.f32 	%f30, [%rd17];
	fma.rn.f32 	%f31, %f29, %f30, %f28;
	ld.global.f32 	%f32, [%rd52+4];
	add.s64 	%rd18, %rd17, %rd13;
	ld.global.f32 	%f33, [%rd18];
	fma.rn.f32 	%f34, %f32, %f33, %f31;
	ld.global.f32 	%f35, [%rd52+8];
	add.s64 	%rd19, %rd18, %rd13;
	ld.global.f32 	%f36, [%rd19];
	fma.rn.f32 	%f37, %f35, %f36, %f34;
	ld.global.f32 	%f38, [%rd52+12];
	add.s64 	%rd20, %rd19, %rd13;
	ld.global.f32 	%f39, [%rd20];
	fma.rn.f32 	%f67, %f38, %f39, %f37;
	add.s32 	%r37, %r37, 8;
	add.s32 	%r36, %r36, %r7;
	add.s64 	%rd52, %rd52, 32;
	setp.ne.s32 	%p6, %r37, 0;
	@%p6 bra 	$L__BB0_4;
$L__BB0_5:
	setp.eq.s32 	%p7, %r4, 0;
	@%p7 bra 	$L__BB0_13;
	and.b32  	%r13, %r18, 3;
	setp.lt.u32 	%p8, %r4, 4;
	@%p8 bra 	$L__BB0_8;
	add.s32 	%r28, %r39, %r3;
	mul.wide.u32 	%rd21, %r28, 4;
	add.s64 	%rd22, %rd2, %rd21;
	ld.global.f32 	%f41, [%rd22];
	mad.lo.s32 	%r29, %r39, %r19, %r2;
	mul.wide.s32 	%rd23, %r29, 4;
	add.s64 	%rd24, %rd1, %rd23;
	ld.global.f32 	%f42, [%rd24];
	fma.rn.f32 	%f43, %f41, %f42, %f67;
	cvt.u64.u32 	%rd25, %r3;
	cvt.u64.u32 	%rd26, %r39;
	add.s64 	%rd27, %rd26, %rd25;
	shl.b64 	%rd28, %rd27, 2;
	add.s64 	%rd29, %rd2, %rd28;
	ld.global.f32 	%f44, [%rd29+4];
	mul.wide.s32 	%rd30, %r19, 4;
	add.s64 	%rd31, %rd24, %rd30;
	ld.global.f32 	%f45, [%rd31];
	fma.rn.f32 	%f46, %f44, %f45, %f43;
	ld.global.f32 	%f47, [%rd29+8];
	add.s64 	%rd32, %rd31, %rd30;
	ld.global.f32 	%f48, [%rd32];
	fma.rn.f32 	%f49, %f47, %f48, %f46;
	ld.global.f32 	%f50, [%rd29+12];
	add.s64 	%rd33, %rd32, %rd30;
	ld.global.f32 	%f51, [%rd33];
	fma.rn.f32 	%f67, %f50, %f51, %f49;
	add.s32 	%r39, %r39, 4;
$L__BB0_8:
	setp.eq.s32 	%p9, %r13, 0;
	@%p9 bra 	$L__BB0_13;
	setp.eq.s32 	%p10, %r13, 1;
	@%p10 bra 	$L__BB0_11;
	add.s32 	%r30, %r39, %r3;
	mul.wide.u32 	%rd34, %r30, 4;
	add.s64 	%rd35, %rd2, %rd34;
	ld.global.f32 	%f53, [%rd35];
	mad.lo.s32 	%r31, %r39, %r19, %r2;
	mul.wide.s32 	%rd36, %r31, 4;
	add.s64 	%rd37, %rd1, %rd36;
	ld.global.f32 	%f54, [%rd37];
	fma.rn.f32 	%f55, %f53, %f54, %f67;
	cvt.u64.u32 	%rd38, %r3;
	cvt.u64.u32 	%rd39, %r39;
	add.s64 	%rd40, %rd39, %rd38;
	shl.b64 	%rd41, %rd40, 2;
	add.s64 	%rd42, %rd2, %rd41;
	ld.global.f32 	%f56, [%rd42+4];
	mul.wide.s32 	%rd43, %r19, 4;
	add.s64 	%rd44, %rd37, %rd43;
	ld.global.f32 	%f57, [%rd44];
	fma.rn.f32 	%f67, %f56, %f57, %f55;
	add.s32 	%r39, %r39, 2;
$L__BB0_11:
	and.b32  	%r32, %r18, 1;
	setp.eq.b32 	%p11, %r32, 1;
	not.pred 	%p12, %p11;
	@%p12 bra 	$L__BB0_13;
	add.s32 	%r33, %r39, %r3;
	mul.wide.u32 	%rd45, %r33, 4;
	add.s64 	%rd46, %rd2, %rd45;
	ld.global.f32 	%f58, [%rd46];
	mad.lo.s32 	%r34, %r39, %r19, %r2;
	mul.wide.s32 	%rd47, %r34, 4;
	add.s64 	%rd48, %rd1, %rd47;
	ld.global.f32 	%f59, [%rd48];
	fma.rn.f32 	%f67, %f58, %f59, %f67;
$L__BB0_13:
	mad.lo.s32 	%r35, %r19, %r1, %r2;
	cvta.to.global.u64 	%rd49, %rd6;
	mul.wide.s32 	%rd50, %r35, 4;
	add.s64 	%rd51, %rd49, %rd50;
	st.global.f32 	[%rd51], %f67;
$L__BB0_14:
	ret;

}


// ===== COMPILED SASS (sm_100) =====

	.target	sm_100

	.elftype	@"ET_EXEC"


//--------------------- .note.nv.tkinfo           --------------------------
	.section	.note.nv.tkinfo,"",@"SHT_NOTE"
	.sectionflags	@"SHF_NOTE_NV_TKINFO"
	.tkinfo
        /*0018*/ 	.word	0x00000002
        /*0030*/ 	.string	""
        /*0030*/ 	.string	"ptxas"
        /*0030*/ 	.string	"Cuda compilation tools, release 13.0, V13.0.88"
        /*0030*/ 	.string	"Build cuda_13.0.r13.0/compiler.36424714_0"
        /*0030*/ 	.string	"-arch sm_100 -m 64 "



//--------------------- .note.nv.cuinfo           --------------------------
	.section	.note.nv.cuinfo,"",@"SHT_NOTE"
	.sectionflags	@"SHF_NOTE_NV_CUINFO"
        /*0018*/ 	.short	0x0002
        /*001a*/ 	.short	0x0064
        /*001c*/ 	.short	0x0082
	.zero		2


//--------------------- .nv.info                  --------------------------
	.section	.nv.info,"",@"SHT_CUDA_INFO"
	.align	4


	//----- nvinfo : EIATTR_REGCOUNT
	.align		4
        /*0000*/ 	.byte	0x04, 0x2f
        /*0002*/ 	.short	(.L_1 - .L_0)
	.align		4
.L_0:
        /*0004*/ 	.word	index@(_Z4gemmPfS_S_iiii)
        /*0008*/ 	.word	0x00000020


	//----- nvinfo : EIATTR_FRAME_SIZE
	.align		4
.L_1:
        /*000c*/ 	.byte	0x04, 0x11
        /*000e*/ 	.short	(.L_3 - .L_2)
	.align		4
.L_2:
        /*0010*/ 	.word	index@(_Z4gemmPfS_S_iiii)
        /*0014*/ 	.word	0x00000000


	//----- nvinfo : EIATTR_MIN_STACK_SIZE
	.align		4
.L_3:
        /*0018*/ 	.byte	0x04, 0x12
        /*001a*/ 	.short	(.L_5 - .L_4)
	.align		4
.L_4:
        /*001c*/ 	.word	index@(_Z4gemmPfS_S_iiii)
        /*0020*/ 	.word	0x00000000
.L_5:


//--------------------- .nv.compat                --------------------------
	.section	.nv.compat,"",@"SHT_CUDA_COMPAT_INFO"
	.align	4
        /*0000*/ 	.byte	0x02, 0x09, 0x00, 0x00, 0x02, 0x02, 0x01, 0x00, 0x02, 0x05, 0x05, 0x00, 0x03, 0x07, 0x01, 0x01
        /*0010*/ 	.byte	0x02, 0x03, 0x00, 0x00, 0x02, 0x06, 0x01, 0x00, 0x04, 0x0b, 0x08, 0x00, 0x09, 0x00, 0x00, 0x00
        /*0020*/ 	.byte	0x00, 0x00, 0x00, 0x00


//--------------------- .nv.info._Z4gemmPfS_S_iiii --------------------------
	.section	.nv.info._Z4gemmPfS_S_iiii,"",@"SHT_CUDA_INFO"
	.sectionflags	@""
	.align	4


	//----- nvinfo : EIATTR_CUDA_API_VERSION
	.align		4
        /*0000*/ 	.byte	0x04, 0x37
        /*0002*/ 	.short	(.L_7 - .L_6)
.L_6:
        /*0004*/ 	.word	0x00000082


	//----- nvinfo : EIATTR_KPARAM_INFO
	.align		4
.L_7:
        /*0008*/ 	.byte	0x04, 0x17
        /*000a*/ 	.short	(.L_9 - .L_8)
.L_8:
        /*000c*/ 	.word	0x00000000
        /*0010*/ 	.short	0x0006
        /*0012*/ 	.short	0x0024
        /*0014*/ 	.byte	0x00, 0xf0, 0x11, 0x00


	//----- nvinfo : EIATTR_KPARAM_INFO
	.align		4
.L_9:
        /*0018*/ 	.byte	0x04, 0x17
        /*001a*/ 	.short	(.L_11 - .L_10)
.L_10:
        /*001c*/ 	.word	0x00000000
        /*0020*/ 	.short	0x0005
        /*0022*/ 	.short	0x0020
        /*0024*/ 	.byte	0x00, 0xf0, 0x11, 0x00


	//----- nvinfo : EIATTR_KPARAM_INFO
	.align		4
.L_11:
        /*0028*/ 	.byte	0x04, 0x17
        /*002a*/ 	.short	(.L_13 - .L_12)
.L_12:
        /*002c*/ 	.word	0x00000000
        /*0030*/ 	.short	0x0004
        /*0032*/ 	.short	0x001c
        /*0034*/ 	.byte	0x00, 0xf0, 0x11, 0x00


	//----- nvinfo : EIATTR_KPARAM_INFO
	.align		4
.L_13:
        /*0038*/ 	.byte	0x04, 0x17
        /*003a*/ 	.short	(.L_15 - .L_14)
.L_14:
        /*003c*/ 	.word	0x00000000
        /*0040*/ 	.short	0x0003
        /*0042*/ 	.short	0x0018
        /*0044*/ 	.byte	0x00, 0xf0, 0x11, 0x00


	//----- nvinfo : EIATTR_KPARAM_INFO
	.align		4
.L_15:
        /*0048*/ 	.byte	0x04, 0x17
        /*004a*/ 	.short	(.L_17 - .L_16)
.L_16:
        /*004c*/ 	.word	0x00000000
        /*0050*/ 	.short	0x0002
        /*0052*/ 	.short	0x0010
        /*0054*/ 	.byte	0x00, 0xf5, 0x21, 0x00


	//----- nvinfo : EIATTR_KPARAM_INFO
	.align		4
.L_17:
        /*0058*/ 	.byte	0x04, 0x17
        /*005a*/ 	.short	(.L_19 - .L_18)
.L_18:
        /*005c*/ 	.word	0x00000000
        /*0060*/ 	.short	0x0001
        /*0062*/ 	.short	0x0008
        /*0064*/ 	.byte	0x00, 0xf5, 0x21, 0x00


	//----- nvinfo : EIATTR_KPARAM_INFO
	.align		4
.L_19:
        /*0068*/ 	.byte	0x04, 0x17
        /*006a*/ 	.short	(.L_21 - .L_20)
.L_20:
        /*006c*/ 	.word	0x00000000
        /*0070*/ 	.short	0x0000
        /*0072*/ 	.short	0x0000
        /*0074*/ 	.byte	0x00, 0xf5, 0x21, 0x00


	//----- nvinfo : EIATTR_SPARSE_MMA_MASK
	.align		4
.L_21:
        /*0078*/ 	.byte	0x03, 0x50
        /*007a*/ 	.short	0x0000


	//----- nvinfo : EIATTR_MAXREG_COUNT
	.align		4
        /*007c*/ 	.byte	0x03, 0x1b
        /*007e*/ 	.short	0x00ff


	//----- nvinfo : EIATTR_MERCURY_ISA_VERSION
	.align		4
        /*0080*/ 	.byte	0x03, 0x5f
        /*0082*/ 	.short	0x0101


	//----- nvinfo : EIATTR_VRC_CTA_INIT_COUNT
	.align		4
        /*0084*/ 	.byte	0x02, 0x4a
	.zero		1
	.zero		1


	//----- nvinfo : EIATTR_EXIT_INSTR_OFFSETS
	.align		4
        /*0088*/ 	.byte	0x04, 0x1c
        /*008a*/ 	.short	(.L_23 - .L_22)


	//   ....[0]....
.L_22:
        /*008c*/ 	.word	0x000000d0


	//   ....[1]....
        /*0090*/ 	.word	0x000008f0


	//----- nvinfo : EIATTR_CBANK_PARAM_SIZE
	.align		4
.L_23:
        /*0094*/ 	.byte	0x03, 0x19
        /*0096*/ 	.short	0x0028


	//----- nvinfo : EIATTR_PARAM_CBANK
	.align		4
        /*0098*/ 	.byte	0x04, 0x0a
        /*009a*/ 	.short	(.L_25 - .L_24)
	.align		4
.L_24:
        /*009c*/ 	.word	index@(.nv.constant0._Z4gemmPfS_S_iiii)
        /*00a0*/ 	.short	0x0380
        /*00a2*/ 	.short	0x0028


	//----- nvinfo : EIATTR_SW_WAR
	.align		4
.L_25:
        /*00a4*/ 	.byte	0x04, 0x36
        /*00a6*/ 	.short	(.L_27 - .L_26)
.L_26:
        /*00a8*/ 	.word	0x00000008
.L_27:


//--------------------- .nv.callgraph             --------------------------
	.section	.nv.callgraph,"",@"SHT_CUDA_CALLGRAPH"
	.align	4
	.sectionentsize	8
	.align		4
        /*0000*/ 	.word	0x00000000
	.align		4
        /*0004*/ 	.word	0xffffffff
	.align		4
        /*0008*/ 	.word	0x00000000
	.align		4
        /*000c*/ 	.word	0xfffffffe
	.align		4
        /*0010*/ 	.word	0x00000000
	.align		4
        /*0014*/ 	.word	0xfffffffd
	.align		4
        /*0018*/ 	.word	0x00000000
	.align		4
        /*001c*/ 	.word	0xfffffffc


//--------------------- .text._Z4gemmPfS_S_iiii   --------------------------
	.section	.text._Z4gemmPfS_S_iiii,"ax",@progbits
	.align	128
        .global         _Z4gemmPfS_S_iiii
        .type           _Z4gemmPfS_S_iiii,@function
        .size           _Z4gemmPfS_S_iiii,(.L_x_5 - _Z4gemmPfS_S_iiii)
        .other          _Z4gemmPfS_S_iiii,@"STO_CUDA_ENTRY STV_DEFAULT"
_Z4gemmPfS_S_iiii:
.text._Z4gemmPfS_S_iiii:
[----:B------:R-:W-:Y:S01]  /*0000*/  LDC R1, c[0x0][0x37c] ;  /* 0x0000df00ff017b82 */ /* 0x000fe20000000800 */
[----:B------:R-:W0:Y:S07]  /*0010*/  S2R R5, SR_TID.X ;  /* 0x0000000000057919 */ /* 0x000e2e0000002100 */
[----:B------:R-:W1:Y:S01]  /*0020*/  LDC R16, c[0x0][0x364] ;  /* 0x0000d900ff107b82 */ /* 0x000e620000000800 */
[----:B------:R-:W2:Y:S01]  /*0030*/  LDCU UR6, c[0x0][0x398] ;  /* 0x00007300ff0677ac */ /* 0x000ea20008000800 */
[----:B------:R-:W1:Y:S06]  /*0040*/  S2R R3, SR_TID.Y ;  /* 0x0000000000037919 */ /* 0x000e6c0000002200 */
[----:B------:R-:W0:Y:S08]  /*0050*/  S2UR UR5, SR_CTAID.X ;  /* 0x00000000000579c3 */ /* 0x000e300000002500 */
[----:B------:R-:W0:Y:S08]  /*0060*/  LDC R0, c[0x0][0x360] ;  /* 0x0000d800ff007b82 */ /* 0x000e300000000800 */
[----:B------:R-:W1:Y:S08]  /*0070*/  S2UR UR4, SR_CTAID.Y ;  /* 0x00000000000479c3 */ /* 0x000e700000002600 */
[----:B------:R-:W3:Y:S01]  /*0080*/  LDC R17, c[0x0][0x3a4] ;  /* 0x0000e900ff117b82 */ /* 0x000ee20000000800 */
[----:B0-----:R-:W-:-:S02]  /*0090*/  IMAD R0, R0, UR5, R5 ;  /* 0x0000000500007c24 */ /* 0x001fc4000f8e0205 */
[----:B-1----:R-:W-:-:S03]  /*00a0*/  IMAD R16, R16, UR4, R3 ;  /* 0x0000000410107c24 */ /* 0x002fc6000f8e0203 */
[----:B---3--:R-:W-:-:S04]  /*00b0*/  ISETP.GE.AND P0, PT, R0, R17, PT ;  /* 0x000000110000720c */ /* 0x008fc80003f06270 */
[----:B--2---:R-:W-:-:S13]  /*00c0*/  ISETP.GE.OR P0, PT, R16, UR6, P0 ;  /* 0x0000000610007c0c */ /* 0x004fda0008706670 */
[----:B------:R-:W-:Y:S05]  /*00d0*/  @P0 EXIT ;  /* 0x000000000000094d */ /* 0x000fea0003800000 */
[----:B------:R-:W0:Y:S01]  /*00e0*/  LDC R19, c[0x0][0x39c] ;  /* 0x0000e700ff137b82 */ /* 0x000e220000000800 */
[----:B------:R-:W1:Y:S01]  /*00f0*/  LDCU.64 UR4, c[0x0][0x358] ;  /* 0x00006b00ff0477ac */ /* 0x000e620008000a00 */
[----:B------:R-:W-:Y:S01]  /*0100*/  HFMA2 R24, -RZ, RZ, 0, 0 ;  /* 0x00000000ff187431 */ /* 0x000fe200000001ff */
[----:B0-----:R-:W-:-:S13]  /*0110*/  ISETP.GE.AND P0, PT, R19, 0x1, PT ;  /* 0x000000011300780c */ /* 0x001fda0003f06270 */
[----:B-1----:R-:W-:Y:S05]  /*0120*/  @!P0 BRA `(.L_x_0) ;  /* 0x0000000400e08947 */ /* 0x002fea0003800000 */
[C---:B------:R-:W-:Y:S01]  /*0130*/  ISETP.GE.U32.AND P1, PT, R19.reuse, 0x8, PT ;  /* 0x000000081300780c */ /* 0x040fe20003f26070 */
[----:B------:R-:W-:Y:S01]  /*0140*/  IMAD R20, R16, R19, RZ ;  /* 0x0000001310147224 */ /* 0x000fe200078e02ff */
[----:B------:R-:W-:Y:S02]  /*0150*/  LOP3.LUT R27, R19, 0x7, RZ, 0xc0, !PT ;  /* 0x00000007131b7812 */ /* 0x000fe400078ec0ff */
[----:B------:R-:W-:Y:S02]  /*0160*/  MOV R24, RZ ;  /* 0x000000ff00187202 */ /* 0x000fe40000000f00 */
[----:B------:R-:W-:Y:S02]  /*0170*/  ISETP.NE.AND P0, PT, R27, RZ, PT ;  /* 0x000000ff1b00720c */ /* 0x000fe40003f05270 */
[----:B------:R-:W-:-:S05]  /*0180*/  MOV R21, RZ ;  /* 0x000000ff00157202 */ /* 0x000fca0000000f00 */
[----:B------:R-:W-:Y:S06]  /*0190*/  @!P1 BRA `(.L_x_1) ;  /* 0x0000000000c49947 */ /* 0x000fec0003800000 */
[----:B------:R-:W0:Y:S01]  /*01a0*/  LDC.64 R2, c[0x0][0x380] ;  /* 0x0000e000ff027b82 */ /* 0x000e220000000a00 */
[----:B------:R-:W-:Y:S02]  /*01b0*/  LOP3.LUT R21, R19, 0x7ffffff8, RZ, 0xc0, !PT ;  /* 0x7ffffff813157812 */ /* 0x000fe400078ec0ff */
[----:B------:R-:W-:Y:S02]  /*01c0*/  MOV R24, RZ ;  /* 0x000000ff00187202 */ /* 0x000fe40000000f00 */
[----:B------:R-:W-:Y:S02]  /*01d0*/  MOV R18, R0 ;  /* 0x0000000000127202 */ /* 0x000fe40000000f00 */
[----:B------:R-:W-:Y:S01]  /*01e0*/  IADD3 R22, PT, PT, -R21, RZ, RZ ;  /* 0x000000ff15167210 */ /* 0x000fe20007ffe1ff */
[----:B0-----:R-:W-:-:S03]  /*01f0*/  IMAD.WIDE.U32 R2, R20, 0x4, R2 ;  /* 0x0000000414027825 */ /* 0x001fc600078e0002 */
[----:B------:R-:W-:-:S04]  /*0200*/  IADD3 R4, P1, PT, R2, 0x10, RZ ;  /* 0x0000001002047810 */ /* 0x000fc80007f3e0ff */
[----:B------:R-:W-:-:S09]  /*0210*/  IADD3.X R5, PT, PT, RZ, R3, RZ, P1, !PT ;  /* 0x00000003ff057210 */ /* 0x000fd20000ffe4ff */
.L_x_2:
[----:B------:R-:W0:Y:S01]  /*0220*/  LDC.64 R14, c[0x0][0x388] ;  /* 0x0000e200ff0e7b82 */ /* 0x000e220000000a00 */
[----:B------:R-:W-:Y:S02]  /*0230*/  MOV R2, R4 ;  /* 0x0000000400027202 */ /* 0x000fe40000000f00 */
[----:B------:R-:W-:-:S05]  /*0240*/  MOV R3, R5 ;  /* 0x0000000500037202 */ /* 0x000fca0000000f00 */
[----:B------:R-:W2:Y:S04]  /*0250*/  LDG.E R25, desc[UR4][R2.64+-0x10] ;  /* 0xfffff00402197981 */ /* 0x000ea8000c1e1900 */
[----:B------:R-:W3:Y:S04]  /*0260*/  LDG.E R23, desc[UR4][R2.64+-0xc] ;  /* 0xfffff40402177981 */ /* 0x000ee8000c1e1900 */
[----:B------:R-:W4:Y:S04]  /*0270*/  LDG.E R29, desc[UR4][R2.64+-0x8] ;  /* 0xfffff804021d7981 */ /* 0x000f28000c1e1900 */
[----:B------:R-:W5:Y:S01]  /*0280*/  LDG.E R28, desc[UR4][R2.64+-0x4] ;  /* 0xfffffc04021c7981 */ /* 0x000f62000c1e1900 */
[----:B0-----:R-:W-:-:S05]  /*0290*/  IMAD.WIDE R14, R18, 0x4, R14 ;  /* 0x00000004120e7825 */ /* 0x001fca00078e020e */
[----:B------:R0:W2:Y:S01]  /*02a0*/  LDG.E R26, desc[UR4][R14.64] ;  /* 0x000000040e1a7981 */ /* 0x0000a2000c1e1900 */
[----:B------:R-:W-:-:S04]  /*02b0*/  IMAD.WIDE R12, R17, 0x4, R14 ;  /* 0x00000004110c7825 */ /* 0x000fc800078e020e */
[C---:B------:R-:W-:Y:S02]  /*02c0*/  IMAD.WIDE R4, R17.reuse, 0x4, R12 ;  /* 0x0000000411047825 */ /* 0x040fe400078e020c */
[----:B------:R-:W3:Y:S02]  /*02d0*/  LDG.E R12, desc[UR4][R12.64] ;  /* 0x000000040c0c7981 */ /* 0x000ee4000c1e1900 */
[C---:B------:R-:W-:Y:S02]  /*02e0*/  IMAD.WIDE R8, R17.reuse, 0x4, R4 ;  /* 0x0000000411087825 */ /* 0x040fe400078e0204 */
[----:B------:R-:W4:Y:S02]  /*02f0*/  LDG.E R4, desc[UR4][R4.64] ;  /* 0x0000000404047981 */ /* 0x000f24000c1e1900 */
[C---:B------:R-:W-:Y:S02]  /*0300*/  IMAD.WIDE R6, R17.reuse, 0x4, R8 ;  /* 0x0000000411067825 */ /* 0x040fe400078e0208 */
[----:B------:R-:W5:Y:S02]  /*0310*/  LDG.E R8, desc[UR4][R8.64] ;  /* 0x0000000408087981 */ /* 0x000f64000c1e1900 */
[----:B------:R-:W-:-:S02]  /*0320*/  IMAD.WIDE R10, R17, 0x4, R6 ;  /* 0x00000004110a7825 */ /* 0x000fc400078e0206 */
[----:B------:R-:W5:Y:S04]  /*0330*/  LDG.E R5, desc[UR4][R2.64] ;  /* 0x0000000402057981 */ /* 0x000f68000c1e1900 */
[----:B------:R-:W5:Y:S01]  /*0340*/  LDG.E R6, desc[UR4][R6.64] ;  /* 0x0000000406067981 */ /* 0x000f62000c1e1900 */
[----:B0-----:R-:W-:-:S03]  /*0350*/  IMAD.WIDE R14, R17, 0x4, R10 ;  /* 0x00000004110e7825 */ /* 0x001fc600078e020a */
[----:B------:R-:W5:Y:S04]  /*0360*/  LDG.E R10, desc[UR4][R10.64] ;  /* 0x000000040a0a7981 */ /* 0x000f68000c1e1900 */
[----:B------:R-:W5:Y:S04]  /*0370*/  LDG.E R13, desc[UR4][R14.64] ;  /* 0x000000040e0d7981 */ /* 0x000f68000c1e1900 */
[----:B------:R-:W5:Y:S04]  /*0380*/  LDG.E R7, desc[UR4][R2.64+0x4] ;  /* 0x0000040402077981 */ /* 0x000f68000c1e1900 */
[----:B------:R-:W5:Y:S01]  /*0390*/  LDG.E R9, desc[UR4][R2.64+0xc] ;  /* 0x00000c0402097981 */ /* 0x000f62000c1e1900 */
[----:B--2---:R-:W-:Y:S01]  /*03a0*/  FFMA R26, R25, R26, R24 ;  /* 0x0000001a191a7223 */ /* 0x004fe20000000018 */
[----:B------:R-:W-:-:S02]  /*03b0*/  IMAD.WIDE R24, R17, 0x4, R14 ;  /* 0x0000000411187825 */ /* 0x000fc400078e020e */
[----:B------:R-:W2:Y:S04]  /*03c0*/  LDG.E R14, desc[UR4][R2.64+0x8] ;  /* 0x00000804020e7981 */ /* 0x000ea8000c1e1900 */
[----:B------:R-:W2:Y:S01]  /*03d0*/  LDG.E R24, desc[UR4][R24.64] ;  /* 0x0000000418187981 */ /* 0x000ea2000c1e1900 */
[----:B---3--:R-:W-:Y:S01]  /*03e0*/  FFMA R12, R23, R12, R26 ;  /* 0x0000000c170c7223 */ /* 0x008fe2000000001a */
[----:B------:R-:W-:-:S03]  /*03f0*/  IADD3 R22, PT, PT, R22, 0x8, RZ ;  /* 0x0000000816167810 */ /* 0x000fc60007ffe0ff */
[----:B----4-:R-:W-:Y:S01]  /*0400*/  FFMA R29, R29, R4, R12 ;  /* 0x000000041d1d7223 */ /* 0x010fe2000000000c */
[----:B------:R-:W-:-:S03]  /*0410*/  ISETP.NE.AND P1, PT, R22, RZ, PT ;  /* 0x000000ff1600720c */ /* 0x000fc60003f25270 */
[----:B-----5:R-:W-:Y:S01]  /*0420*/  FFMA R8, R28, R8, R29 ;  /* 0x000000081c087223 */ /* 0x020fe2000000001d */
[----:B------:R-:W-:-:S03]  /*0430*/  IADD3 R4, P2, PT, R2, 0x20, RZ ;  /* 0x0000002002047810 */ /* 0x000fc60007f5e0ff */
[----:B------:R-:W-:Y:S01]  /*0440*/  FFMA R6, R5, R6, R8 ;  /* 0x0000000605067223 */ /* 0x000fe20000000008 */
[----:B------:R-:W-:Y:S02]  /*0450*/  IADD3.X R5, PT, PT, RZ, R3, RZ, P2, !PT ;  /* 0x00000003ff057210 */ /* 0x000fe400017fe4ff */
[----:B------:R-:W-:Y:S01]  /*0460*/  LEA R18, R17, R18, 0x3 ;  /* 0x0000001211127211 */ /* 0x000fe200078e18ff */
[----:B------:R-:W-:-:S04]  /*0470*/  FFMA R7, R7, R10, R6 ;  /* 0x0000000a07077223 */ /* 0x000fc80000000006 */
[----:B--2---:R-:W-:-:S04]  /*0480*/  FFMA R14, R14, R13, R7 ;  /* 0x0000000d0e0e7223 */ /* 0x004fc80000000007 */
[----:B------:R-:W-:Y:S01]  /*0490*/  FFMA R24, R9, R24, R14 ;  /* 0x0000001809187223 */ /* 0x000fe2000000000e */
[----:B------:R-:W-:Y:S06]  /*04a0*/  @P1 BRA `(.L_x_2) ;  /* 0xfffffffc005c1947 */ /* 0x000fec000383ffff */
.L_x_1:
[----:B------:R-:W-:Y:S05]  /*04b0*/  @!P0 BRA `(.L_x_0) ;  /* 0x0000000000fc8947 */ /* 0x000fea0003800000 */
[----:B------:R-:W-:Y:S02]  /*04c0*/  ISETP.GE.U32.AND P1, PT, R27, 0x4, PT ;  /* 0x000000041b00780c */ /* 0x000fe40003f26070 */
[----:B------:R-:W-:-:S04]  /*04d0*/  LOP3.LUT R14, R19, 0x3, RZ, 0xc0, !PT ;  /* 0x00000003130e7812 */ /* 0x000fc800078ec0ff */
[----:B------:R-:W-:-:S07]  /*04e0*/  ISETP.NE.AND P0, PT, R14, RZ, PT ;  /* 0x000000ff0e00720c */ /* 0x000fce0003f05270 */
[----:B------:R-:W-:Y:S06]  /*04f0*/  @!P1 BRA `(.L_x_3) ;  /* 0x00000000006c9947 */ /* 0x000fec0003800000 */
[----:B------:R-:W0:Y:S01]  /*0500*/  LDC.64 R4, c[0x0][0x388] ;  /* 0x0000e200ff047b82 */ /* 0x000e220000000a00 */
[----:B------:R-:W1:Y:S01]  /*0510*/  LDCU.64 UR6, c[0x0][0x380] ;  /* 0x00007000ff0677ac */ /* 0x000e620008000a00 */
[----:B------:R-:W-:Y:S01]  /*0520*/  IMAD R7, R21, R17, R0 ;  /* 0x0000001115077224 */ /* 0x000fe200078e0200 */
[CC--:B------:R-:W-:Y:S02]  /*0530*/  IADD3 R3, PT, PT, R20.reuse, R21.reuse, RZ ;  /* 0x0000001514037210 */ /* 0x0c0fe40007ffe0ff */
[----:B------:R-:W-:-:S03]  /*0540*/  IADD3 R8, P1, PT, R20, R21, RZ ;  /* 0x0000001514087210 */ /* 0x000fc60007f3e0ff */
[----:B------:R-:W2:Y:S01]  /*0550*/  LDC.64 R12, c[0x0][0x380] ;  /* 0x0000e000ff0c7b82 */ /* 0x000ea20000000a00 */
[----:B0-----:R-:W-:-:S04]  /*0560*/  IMAD.WIDE R4, R7, 0x4, R4 ;  /* 0x0000000407047825 */ /* 0x001fc800078e0204 */
[----:B------:R-:W-:Y:S02]  /*0570*/  IMAD.WIDE R6, R17, 0x4, R4 ;  /* 0x0000000411067825 */ /* 0x000fe400078e0204 */
[----:B------:R-:W3:Y:S02]  /*0580*/  LDG.E R4, desc[UR4][R4.64] ;  /* 0x0000000404047981 */ /* 0x000ee4000c1e1900 */
[----:B--2---:R-:W-:Y:S01]  /*0590*/  IMAD.WIDE.U32 R12, R3, 0x4, R12 ;  /* 0x00000004030c7825 */ /* 0x004fe200078e000c */
[----:B------:R-:W-:Y:S02]  /*05a0*/  IADD3.X R3, PT, PT, RZ, RZ, RZ, P1, !PT ;  /* 0x000000ffff037210 */ /* 0x000fe40000ffe4ff */
[----:B-1----:R-:W-:-:S03]  /*05b0*/  LEA R2, P1, R8, UR6, 0x2 ;  /* 0x0000000608027c11 */ /* 0x002fc6000f8210ff */
[----:B------:R-:W3:Y:S01]  /*05c0*/  LDG.E R13, desc[UR4][R12.64] ;  /* 0x000000040c0d7981 */ /* 0x000ee2000c1e1900 */
[----:B------:R-:W-:Y:S01]  /*05d0*/  LEA.HI.X R3, R8, UR7, R3, 0x2, P1 ;  /* 0x0000000708037c11 */ /* 0x000fe200088f1403 */
[C---:B------:R-:W-:Y:S02]  /*05e0*/  IMAD.WIDE R8, R17.reuse, 0x4, R6 ;  /* 0x0000000411087825 */ /* 0x040fe400078e0206 */
[----:B------:R-:W2:Y:S04]  /*05f0*/  LDG.E R6, desc[UR4][R6.64] ;  /* 0x0000000406067981 */ /* 0x000ea8000c1e1900 */
[----:B------:R-:W2:Y:S01]  /*0600*/  LDG.E R15, desc[UR4][R2.64+0x4] ;  /* 0x00000404020f7981 */ /* 0x000ea2000c1e1900 */
[----:B------:R-:W-:-:S03]  /*0610*/  IMAD.WIDE R10, R17, 0x4, R8 ;  /* 0x00000004110a7825 */ /* 0x000fc600078e0208 */
[----:B------:R-:W4:Y:S04]  /*0620*/  LDG.E R22, desc[UR4][R8.64] ;  /* 0x0000000408167981 */ /* 0x000f28000c1e1900 */
[----:B------:R-:W4:Y:S04]  /*0630*/  LDG.E R18, desc[UR4][R2.64+0x8] ;  /* 0x0000080402127981 */ /* 0x000f28000c1e1900 */
[----:B------:R-:W5:Y:S04]  /*0640*/  LDG.E R26, desc[UR4][R2.64+0xc] ;  /* 0x00000c04021a7981 */ /* 0x000f68000c1e1900 */
[----:B------:R-:W5:Y:S01]  /*0650*/  LDG.E R10, desc[UR4][R10.64] ;  /* 0x000000040a0a7981 */ /* 0x000f62000c1e1900 */
[----:B------:R-:W-:Y:S01]  /*0660*/  IADD3 R21, PT, PT, R21, 0x4, RZ ;  /* 0x0000000415157810 */ /* 0x000fe20007ffe0ff */
[----:B---3--:R-:W-:-:S04]  /*0670*/  FFMA R24, R13, R4, R24 ;  /* 0x000000040d187223 */ /* 0x008fc80000000018 */
[----:B--2---:R-:W-:-:S04]  /*0680*/  FFMA R15, R15, R6, R24 ;  /* 0x000000060f0f7223 */ /* 0x004fc80000000018 */
[----:B----4-:R-:W-:-:S04]  /*0690*/  FFMA R15, R18, R22, R15 ;  /* 0x00000016120f7223 */ /* 0x010fc8000000000f */
[----:B-----5:R-:W-:-:S07]  /*06a0*/  FFMA R24, R26, R10, R15 ;  /* 0x0000000a1a187223 */ /* 0x020fce000000000f */
.L_x_3:
[----:B------:R-:W-:Y:S05]  /*06b0*/  @!P0 BRA `(.L_x_0) ;  /* 0x00000000007c8947 */ /* 0x000fea0003800000 */
[----:B------:R-:W-:Y:S01]  /*06c0*/  ISETP.NE.AND P1, PT, R14, 0x1, PT ;  /* 0x000000010e00780c */ /* 0x000fe20003f25270 */
[----:B------:R-:W0:Y:S01]  /*06d0*/  LDC.64 R10, c[0x0][0x380] ;  /* 0x0000e000ff0a7b82 */ /* 0x000e220000000a00 */
[----:B------:R-:W-:-:S04]  /*06e0*/  LOP3.LUT R19, R19, 0x1, RZ, 0xc0, !PT ;  /* 0x0000000113137812 */ /* 0x000fc800078ec0ff */
[----:B------:R-:W-:-:S03]  /*06f0*/  ISETP.NE.U32.AND P0, PT, R19, 0x1, PT ;  /* 0x000000011300780c */ /* 0x000fc60003f05070 */
[----:B------:R-:W1:Y:S04]  /*0700*/  LDC.64 R8, c[0x0][0x388] ;  /* 0x0000e200ff087b82 */ /* 0x000e680000000a00 */
[CC--:B------:R-:W-:Y:S02]  /*0710*/  @P1 IADD3 R13, PT, PT, R20.reuse, R21.reuse, RZ ;  /* 0x00000015140d1210 */ /* 0x0c0fe40007ffe0ff */
[----:B------:R-:W-:Y:S02]  /*0720*/  @P1 IADD3 R12, P2, PT, R20, R21, RZ ;  /* 0x00000015140c1210 */ /* 0x000fe40007f5e0ff */
[----:B------:R-:W2:Y:S02]  /*0730*/  @P1 LDC.64 R2, c[0x0][0x380] ;  /* 0x0000e000ff021b82 */ /* 0x000ea40000000a00 */
[----:B------:R-:W-:-:S06]  /*0740*/  @P1 IADD3.X R14, PT, PT, RZ, RZ, RZ, P2, !PT ;  /* 0x000000ffff0e1210 */ /* 0x000fcc00017fe4ff */
[----:B------:R-:W3:Y:S01]  /*0750*/  LDC.64 R4, c[0x0][0x380] ;  /* 0x0000e000ff047b82 */ /* 0x000ee20000000a00 */
[----:B0-----:R-:W-:-:S04]  /*0760*/  @P1 IMAD.WIDE.U32 R10, R13, 0x4, R10 ;  /* 0x000000040d0a1825 */ /* 0x001fc800078e000a */
[C---:B------:R-:W-:Y:S01]  /*0770*/  @P1 IMAD R13, R21.reuse, R17, R0 ;  /* 0x00000011150d1224 */ /* 0x040fe200078e0200 */
[----:B------:R-:W-:Y:S01]  /*0780*/  @P1 IADD3 R21, PT, PT, R21, 0x2, RZ ;  /* 0x0000000215151810 */ /* 0x000fe20007ffe0ff */
[----:B------:R-:W4:Y:S01]  /*0790*/  @P1 LDG.E R11, desc[UR4][R10.64] ;  /* 0x000000040a0b1981 */ /* 0x000f22000c1e1900 */
[----:B------:R-:W0:Y:S01]  /*07a0*/  LDC.64 R6, c[0x0][0x388] ;  /* 0x0000e200ff067b82 */ /* 0x000e220000000a00 */
[----:B-1----:R-:W-:Y:S01]  /*07b0*/  @P1 IMAD.WIDE R8, R13, 0x4, R8 ;  /* 0x000000040d081825 */ /* 0x002fe200078e0208 */
[----:B------:R-:W-:Y:S02]  /*07c0*/  @!P0 IADD3 R15, PT, PT, R20, R21, RZ ;  /* 0x00000015140f8210 */ /* 0x000fe40007ffe0ff */
[----:B--2---:R-:W-:Y:S01]  /*07d0*/  @P1 LEA R2, P2, R12, R2, 0x2 ;  /* 0x000000020c021211 */ /* 0x004fe200078410ff */
[----:B------:R-:W-:-:S03]  /*07e0*/  @!P0 IMAD R21, R21, R17, R0 ;  /* 0x0000001115158224 */ /* 0x000fc600078e0200 */
[----:B------:R-:W-:Y:S01]  /*07f0*/  @P1 LEA.HI.X R3, R12, R3, R14, 0x2, P2 ;  /* 0x000000030c031211 */ /* 0x000fe200010f140e */
[----:B------:R-:W-:Y:S01]  /*0800*/  @P1 IMAD.WIDE R12, R17, 0x4, R8 ;  /* 0x00000004110c1825 */ /* 0x000fe200078e0208 */
[----:B------:R-:W4:Y:S03]  /*0810*/  @P1 LDG.E R14, desc[UR4][R8.64] ;  /* 0x00000004080e1981 */ /* 0x000f26000c1e1900 */
[----:B---3--:R-:W-:Y:S01]  /*0820*/  @!P0 IMAD.WIDE.U32 R4, R15, 0x4, R4 ;  /* 0x000000040f048825 */ /* 0x008fe200078e0004 */
[----:B------:R-:W2:Y:S04]  /*0830*/  @P1 LDG.E R2, desc[UR4][R2.64+0x4] ;  /* 0x0000040402021981 */ /* 0x000ea8000c1e1900 */
[----:B------:R-:W2:Y:S01]  /*0840*/  @P1 LDG.E R12, desc[UR4][R12.64] ;  /* 0x000000040c0c1981 */ /* 0x000ea2000c1e1900 */
[----:B0-----:R-:W-:-:S03]  /*0850*/  @!P0 IMAD.WIDE R6, R21, 0x4, R6 ;  /* 0x0000000415068825 */ /* 0x001fc600078e0206 */
[----:B------:R-:W3:Y:S04]  /*0860*/  @!P0 LDG.E R5, desc[UR4][R4.64] ;  /* 0x0000000404058981 */ /* 0x000ee8000c1e1900 */
[----:B------:R-:W3:Y:S01]  /*0870*/  @!P0 LDG.E R6, desc[UR4][R6.64] ;  /* 0x0000000406068981 */ /* 0x000ee2000c1e1900 */
[----:B----4-:R-:W-:-:S04]  /*0880*/  @P1 FFMA R11, R11, R14, R24 ;  /* 0x0000000e0b0b1223 */ /* 0x010fc80000000018 */
[----:B--2---:R-:W-:-:S04]  /*0890*/  @P1 FFMA R24, R2, R12, R11 ;  /* 0x0000000c02181223 */ /* 0x004fc8000000000b */
[----:B---3--:R-:W-:-:S07]  /*08a0*/  @!P0 FFMA R24, R5, R6, R24 ;  /* 0x0000000605188223 */ /* 0x008fce0000000018 */
.L_x_0:
[----:B------:R-:W0:Y:S01]  /*08b0*/  LDC.64 R2, c[0x0][0x390] ;  /* 0x0000e400ff027b82 */ /* 0x000e220000000a00 */
[----:B------:R-:W-:-:S04]  /*08c0*/  IMAD R17, R16, R17, R0 ;  /* 0x0000001110117224 */ /* 0x000fc800078e0200 */
[----:B0-----:R-:W-:-:S05]  /*08d0*/  IMAD.WIDE R2, R17, 0x4, R2 ;  /* 0x0000000411027825 */ /* 0x001fca00078e0202 */
[----:B------:R-:W-:Y:S01]  /*08e0*/  STG.E desc[UR4][R2.64], R24 ;  /* 0x0000001802007986 */ /* 0x000fe2000c101904 */
[----:B------:R-:W-:Y:S05]  /*08f0*/  EXIT ;  /* 0x000000000000794d */ /* 0x000fea0003800000 */
.L_x_4:
[----:B------:R-:W-:-:S00]  /*0900*/  BRA `(.L_x_4) ;  /* 0xfffffffc00fc7947 */ /* 0x000fc0000383ffff */
[----:B------:R-:W-:-:S00]  /*0910*/  NOP ;  /* 0x0000000000007918 */ /* 0x000fc00000000000 */
        /* <DEDUP_REMOVED lines=14> */
.L_x_5:


//--------------------- .nv.shared.reserved.0     --------------------------
	.section	.nv.shared.reserved.0,"aw",@nobits
	.weak		__nv_reservedSMEM_offset_0_alias
	.size		__nv_reservedSMEM_offset_0_alias, 0, 64
	.other		__nv_reservedSMEM_offset_0_alias,@"STO_CUDA_RESERVED_SHARED STV_DEFAULT"
__nv_reservedSMEM_offset_0_alias:
	.zero		0
	.zero		64


//--------------------- .nv.constant0._Z4gemmPfS_S_iiii --------------------------
	.section	.nv.constant0._Z4gemmPfS_S_iiii,"a",@progbits
	.sectionflags	@""
	.align	4
.nv.constant0._Z4gemmPfS_S_iiii:
	.zero		936


//--------------------- SYMBOLS --------------------------

	.type		.nv.reservedSmem.offset0,@object
	.size		.nv.reservedSmem.offset0,0x4
